//
// Generated by NVIDIA NVVM Compiler
//
// Compiler Build ID: CL-36424714
// Cuda compilation tools, release 13.0, V13.0.88
// Based on NVVM 20.0.0
//

.version 9.0
.target sm_100
.address_size 64

	// .globl	_Z10dataKernelPiiS_Pb
.global .align 8 .u64 stop_kernel;

.visible .entry _Z10dataKernelPiiS_Pb(
	.param .u64 .ptr .align 1 _Z10dataKernelPiiS_Pb_param_0,
	.param .u32 _Z10dataKernelPiiS_Pb_param_1,
	.param .u64 .ptr .align 1 _Z10dataKernelPiiS_Pb_param_2,
	.param .u64 .ptr .align 1 _Z10dataKernelPiiS_Pb_param_3
)
{
	.reg .pred 	%p<4>;
	.reg .b16 	%rs<2>;
	.reg .b32 	%r<13>;
	.reg .b64 	%rd<10>;
	.reg .b64 	%fd<3>;

	ld.param.u64 	%rd3, [_Z10dataKernelPiiS_Pb_param_0];
	ld.param.u32 	%r8, [_Z10dataKernelPiiS_Pb_param_1];
	ld.param.u64 	%rd4, [_Z10dataKernelPiiS_Pb_param_2];
	ld.param.u64 	%rd5, [_Z10dataKernelPiiS_Pb_param_3];
	mov.u32 	%r1, %tid.x;
	mov.u32 	%r2, %ctaid.x;
	mov.u32 	%r9, %ntid.x;
	mad.lo.s32 	%r3, %r2, %r9, %r1;
	setp.ge.s32 	%p1, %r3, %r8;
	@%p1 bra 	$L__BB0_4;
	cvta.to.global.u64 	%rd6, %rd3;
	cvta.to.global.u64 	%rd7, %rd4;
	add.s32 	%r12, %r2, %r1;
	mul.wide.s32 	%rd8, %r3, 4;
	add.s64 	%rd9, %rd7, %rd8;
	st.global.u32 	[%rd9], %r12;
	add.s64 	%rd1, %rd6, %rd8;
	st.global.u32 	[%rd1], %r12;
	cvta.to.global.u64 	%rd2, %rd5;
$L__BB0_2:
	setp.lt.s32 	%p2, %r12, 1000;
	add.s32 	%r10, %r12, -100;
	cvt.rn.f64.s32 	%fd1, %r12;
	add.f64 	%fd2, %fd1, 0d3FC999999999999A;
	cvt.rzi.s32.f64 	%r11, %fd2;
	selp.b32 	%r12, %r11, %r10, %p2;
	st.global.u32 	[%rd1], %r12;
	ld.global.u8 	%rs1, [%rd2];
	setp.ne.s16 	%p3, %rs1, 1;
	@%p3 bra 	$L__BB0_2;
	bar.sync 	0;
	// begin inline asm
	trap;
	// end inline asm
	ld.global.u32 	%r12, [%rd1];
	bra.uni 	$L__BB0_2;
$L__BB0_4:
	ret;

}
	// .globl	_Z13monitorKernelPiS_
.visible .entry _Z13monitorKernelPiS_(
	.param .u64 .ptr .align 1 _Z13monitorKernelPiS__param_0,
	.param .u64 .ptr .align 1 _Z13monitorKernelPiS__param_1
)
{
	.reg .b32 	%r<2>;
	.reg .b64 	%rd<5>;

	ld.param.u64 	%rd1, [_Z13monitorKernelPiS__param_0];
	ld.param.u64 	%rd2, [_Z13monitorKernelPiS__param_1];
	cvta.to.global.u64 	%rd3, %rd1;
	cvta.to.global.u64 	%rd4, %rd2;
	ld.global.u32 	%r1, [%rd4];
	st.global.u32 	[%rd3], %r1;
	ret;

}


// ===== COMPILED SASS (sm_100) =====

	.target	sm_100

	.elftype	@"ET_EXEC"


//--------------------- .note.nv.tkinfo           --------------------------
	.section	.note.nv.tkinfo,"",@"SHT_NOTE"
	.sectionflags	@"SHF_NOTE_NV_TKINFO"
	.tkinfo
        /*0018*/ 	.word	0x00000002
        /*0030*/ 	.string	""
        /*0030*/ 	.string	"ptxas"
        /*0030*/ 	.string	"Cuda compilation tools, release 13.0, V13.0.88"
        /*0030*/ 	.string	"Build cuda_13.0.r13.0/compiler.36424714_0"
        /*0030*/ 	.string	"-arch sm_100 -m 64 "



//--------------------- .note.nv.cuinfo           --------------------------
	.section	.note.nv.cuinfo,"",@"SHT_NOTE"
	.sectionflags	@"SHF_NOTE_NV_CUINFO"
        /*0018*/ 	.short	0x0002
        /*001a*/ 	.short	0x0064
        /*001c*/ 	.short	0x0082
	.zero		2


//--------------------- .nv.info                  --------------------------
	.section	.nv.info,"",@"SHT_CUDA_INFO"
	.align	4


	//----- nvinfo : EIATTR_REGCOUNT
	.align		4
        /*0000*/ 	.byte	0x04, 0x2f
        /*0002*/ 	.short	(.L_2 - .L_1)
	.align		4
.L_1:
        /*0004*/ 	.word	index@(_Z10dataKernelPiiS_Pb)
        /*0008*/ 	.word	0x0000000e


	//----- nvinfo : EIATTR_FRAME_SIZE
	.align		4
.L_2:
        /*000c*/ 	.byte	0x04, 0x11
        /*000e*/ 	.short	(.L_4 - .L_3)
	.align		4
.L_3:
        /*0010*/ 	.word	index@(_Z10dataKernelPiiS_Pb)
        /*0014*/ 	.word	0x00000000


	//----- nvinfo : EIATTR_REGCOUNT
	.align		4
.L_4:
        /*0018*/ 	.byte	0x04, 0x2f
        /*001a*/ 	.short	(.L_6 - .L_5)
	.align		4
.L_5:
        /*001c*/ 	.word	index@(_Z13monitorKernelPiS_)
        /*0020*/ 	.word	0x00000008


	//----- nvinfo : EIATTR_FRAME_SIZE
	.align		4
.L_6:
        /*0024*/ 	.byte	0x04, 0x11
        /*0026*/ 	.short	(.L_8 - .L_7)
	.align		4
.L_7:
        /*0028*/ 	.word	index@(_Z13monitorKernelPiS_)
        /*002c*/ 	.word	0x00000000


	//----- nvinfo : EIATTR_MIN_STACK_SIZE
	.align		4
.L_8:
        /*0030*/ 	.byte	0x04, 0x12
        /*0032*/ 	.short	(.L_10 - .L_9)
	.align		4
.L_9:
        /*0034*/ 	.word	index@(_Z13monitorKernelPiS_)
        /*0038*/ 	.word	0x00000000


	//----- nvinfo : EIATTR_MIN_STACK_SIZE
	.align		4
.L_10:
        /*003c*/ 	.byte	0x04, 0x12
        /*003e*/ 	.short	(.L_12 - .L_11)
	.align		4
.L_11:
        /*0040*/ 	.word	index@(_Z10dataKernelPiiS_Pb)
        /*0044*/ 	.word	0x00000000
.L_12:


//--------------------- .nv.compat                --------------------------
	.section	.nv.compat,"",@"SHT_CUDA_COMPAT_INFO"
	.align	4
        /*0000*/ 	.byte	0x02, 0x09, 0x00, 0x00, 0x02, 0x02, 0x01, 0x00, 0x02, 0x05, 0x05, 0x00, 0x03, 0x07, 0x01, 0x01
        /*0010*/ 	.byte	0x02, 0x03, 0x00, 0x00, 0x02, 0x06, 0x01, 0x00, 0x04, 0x0b, 0x08, 0x00, 0x01, 0x00, 0x00, 0x00
        /*0020*/ 	.byte	0x00, 0x00, 0x00, 0x00


//--------------------- .nv.info._Z13monitorKernelPiS_ --------------------------
	.section	.nv.info._Z13monitorKernelPiS_,"",@"SHT_CUDA_INFO"
	.sectionflags	@""
	.align	4


	//----- nvinfo : EIATTR_CUDA_API_VERSION
	.align		4
        /*0000*/ 	.byte	0x04, 0x37
        /*0002*/ 	.short	(.L_14 - .L_13)
.L_13:
        /*0004*/ 	.word	0x00000082


	//----- nvinfo : EIATTR_KPARAM_INFO
	.align		4
.L_14:
        /*0008*/ 	.byte	0x04, 0x17
        /*000a*/ 	.short	(.L_16 - .L_15)
.L_15:
        /*000c*/ 	.word	0x00000000
        /*0010*/ 	.short	0x0001
        /*0012*/ 	.short	0x0008
        /*0014*/ 	.byte	0x00, 0xf5, 0x21, 0x00


	//----- nvinfo : EIATTR_KPARAM_INFO
	.align		4
.L_16:
        /*0018*/ 	.byte	0x04, 0x17
        /*001a*/ 	.short	(.L_18 - .L_17)
.L_17:
        /*001c*/ 	.word	0x00000000
        /*0020*/ 	.short	0x0000
        /*0022*/ 	.short	0x0000
        /*0024*/ 	.byte	0x00, 0xf5, 0x21, 0x00


	//----- nvinfo : EIATTR_SPARSE_MMA_MASK
	.align		4
.L_18:
        /*0028*/ 	.byte	0x03, 0x50
        /*002a*/ 	.short	0x0000


	//----- nvinfo : EIATTR_MAXREG_COUNT
	.align		4
        /*002c*/ 	.byte	0x03, 0x1b
        /*002e*/ 	.short	0x00ff


	//----- nvinfo : EIATTR_MERCURY_ISA_VERSION
	.align		4
        /*0030*/ 	.byte	0x03, 0x5f
        /*0032*/ 	.short	0x0101


	//----- nvinfo : EIATTR_VRC_CTA_INIT_COUNT
	.align		4
        /*0034*/ 	.byte	0x02, 0x4a
	.zero		1
	.zero		1


	//----- nvinfo : EIATTR_EXIT_INSTR_OFFSETS
	.align		4
        /*0038*/ 	.byte	0x04, 0x1c
        /*003a*/ 	.short	(.L_20 - .L_19)


	//   ....[0]....
.L_19:
        /*003c*/ 	.word	0x00000060


	//----- nvinfo : EIATTR_CBANK_PARAM_SIZE
	.align		4
.L_20:
        /*0040*/ 	.byte	0x03, 0x19
        /*0042*/ 	.short	0x0010


	//----- nvinfo : EIATTR_PARAM_CBANK
	.align		4
        /*0044*/ 	.byte	0x04, 0x0a
        /*0046*/ 	.short	(.L_22 - .L_21)
	.align		4
.L_21:
        /*0048*/ 	.word	index@(.nv.constant0._Z13monitorKernelPiS_)
        /*004c*/ 	.short	0x0380
        /*004e*/ 	.short	0x0010


	//----- nvinfo : EIATTR_SW_WAR
	.align		4
.L_22:
        /*0050*/ 	.byte	0x04, 0x36
        /*0052*/ 	.short	(.L_24 - .L_23)
.L_23:
        /*0054*/ 	.word	0x00000008
.L_24:


//--------------------- .nv.info._Z10dataKernelPiiS_Pb --------------------------
	.section	.nv.info._Z10dataKernelPiiS_Pb,"",@"SHT_CUDA_INFO"
	.sectionflags	@""
	.align	4


	//----- nvinfo : EIATTR_CUDA_API_VERSION
	.align		4
        /*0000*/ 	.byte	0x04, 0x37
        /*0002*/ 	.short	(.L_26 - .L_25)
.L_25:
        /*0004*/ 	.word	0x00000082


	//----- nvinfo : EIATTR_KPARAM_INFO
	.align		4
.L_26:
        /*0008*/ 	.byte	0x04, 0x17
        /*000a*/ 	.short	(.L_28 - .L_27)
.L_27:
        /*000c*/ 	.word	0x00000000
        /*0010*/ 	.short	0x0003
        /*0012*/ 	.short	0x0018
        /*0014*/ 	.byte	0x00, 0xf5, 0x21, 0x00


	//----- nvinfo : EIATTR_KPARAM_INFO
	.align		4
.L_28:
        /*0018*/ 	.byte	0x04, 0x17
        /*001a*/ 	.short	(.L_30 - .L_29)
.L_29:
        /*001c*/ 	.word	0x00000000
        /*0020*/ 	.short	0x0002
        /*0022*/ 	.short	0x0010
        /*0024*/ 	.byte	0x00, 0xf5, 0x21, 0x00


	//----- nvinfo : EIATTR_KPARAM_INFO
	.align		4
.L_30:
        /*0028*/ 	.byte	0x04, 0x17
        /*002a*/ 	.short	(.L_32 - .L_31)
.L_31:
        /*002c*/ 	.word	0x00000000
        /*0030*/ 	.short	0x0001
        /*0032*/ 	.short	0x0008
        /*0034*/ 	.byte	0x00, 0xf0, 0x11, 0x00


	//----- nvinfo : EIATTR_KPARAM_INFO
	.align		4
.L_32:
        /*0038*/ 	.byte	0x04, 0x17
        /*003a*/ 	.short	(.L_34 - .L_33)
.L_33:
        /*003c*/ 	.word	0x00000000
        /*0040*/ 	.short	0x0000
        /*0042*/ 	.short	0x0000
        /*0044*/ 	.byte	0x00, 0xf5, 0x21, 0x00


	//----- nvinfo : EIATTR_SPARSE_MMA_MASK
	.align		4
.L_34:
        /*0048*/ 	.byte	0x03, 0x50
        /*004a*/ 	.short	0x0000


	//----- nvinfo : EIATTR_MAXREG_COUNT
	.align		4
        /*004c*/ 	.byte	0x03, 0x1b
        /*004e*/ 	.short	0x00ff


	//----- nvinfo : EIATTR_NUM_BARRIERS
	.align		4
        /*0050*/ 	.byte	0x02, 0x4c
        /*0052*/ 	.byte	0x01
	.zero		1


	//----- nvinfo : EIATTR_MERCURY_ISA_VERSION
	.align		4
        /*0054*/ 	.byte	0x03, 0x5f
        /*0056*/ 	.short	0x0101


	//----- nvinfo : EIATTR_VRC_CTA_INIT_COUNT
	.align		4
        /*0058*/ 	.byte	0x02, 0x4a
	.zero		1
	.zero		1


	//----- nvinfo : EIATTR_EXIT_INSTR_OFFSETS
	.align		4
        /*005c*/ 	.byte	0x04, 0x1c
        /*005e*/ 	.short	(.L_36 - .L_35)


	//   ....[0]....
.L_35:
        /*0060*/ 	.word	0x00000070


	//----- nvinfo : EIATTR_CBANK_PARAM_SIZE
	.align		4
.L_36:
        /*0064*/ 	.byte	0x03, 0x19
        /*0066*/ 	.short	0x0020


	//----- nvinfo : EIATTR_PARAM_CBANK
	.align		4
        /*0068*/ 	.byte	0x04, 0x0a
        /*006a*/ 	.short	(.L_38 - .L_37)
	.align		4
.L_37:
        /*006c*/ 	.word	index@(.nv.constant0._Z10dataKernelPiiS_Pb)
        /*0070*/ 	.short	0x0380
        /*0072*/ 	.short	0x0020


	//----- nvinfo : EIATTR_SW_WAR
	.align		4
.L_38:
        /*0074*/ 	.byte	0x04, 0x36
        /*0076*/ 	.short	(.L_40 - .L_39)
.L_39:
        /*0078*/ 	.word	0x00000008
.L_40:


//--------------------- .nv.callgraph             --------------------------
	.section	.nv.callgraph,"",@"SHT_CUDA_CALLGRAPH"
	.align	4
	.sectionentsize	8
	.align		4
        /*0000*/ 	.word	0x00000000
	.align		4
        /*0004*/ 	.word	0xffffffff
	.align		4
        /*0008*/ 	.word	0x00000000
	.align		4
        /*000c*/ 	.word	0xfffffffe
	.align		4
        /*0010*/ 	.word	0x00000000
	.align		4
        /*0014*/ 	.word	0xfffffffd
	.align		4
        /*0018*/ 	.word	0x00000000
	.align		4
        /*001c*/ 	.word	0xfffffffc


//--------------------- .nv.constant4             --------------------------
	.section	.nv.constant4,"a",@progbits
	.align	8
	.align		8
.nv.constant4:
        /*0000*/ 	.dword	stop_kernel


//--------------------- .text._Z13monitorKernelPiS_ --------------------------
	.section	.text._Z13monitorKernelPiS_,"ax",@progbits
	.align	128
        .global         _Z13monitorKernelPiS_
        .type           _Z13monitorKernelPiS_,@function
        .size           _Z13monitorKernelPiS_,(.L_x_3 - _Z13monitorKernelPiS_)
        .other          _Z13monitorKernelPiS_,@"STO_CUDA_ENTRY STV_DEFAULT"
_Z13monitorKernelPiS_:
.text._Z13monitorKernelPiS_:
[----:B------:R-:W-:Y:S08]  /*0000*/  LDC R1, c[0x0][0x37c] ;  /* 0x0000df00ff017b82 */ /* 0x000ff00000000800 */
[----:B------:R-:W0:Y:S01]  /*0010*/  LDC.64 R2, c[0x0][0x388] ;  /* 0x0000e200ff027b82 */ /* 0x000e220000000a00 */
[----:B------:R-:W0:Y:S02]  /*0020*/  LDCU.64 UR4, c[0x0][0x358] ;  /* 0x00006b00ff0477ac */ /* 0x000e240008000a00 */
[----:B0-----:R-:W2:Y:S05]  /*0030*/  LDG.E R3, desc[UR4][R2.64] ;  /* 0x0000000402037981 */ /* 0x001eaa000c1e1900 */
[----:B------:R-:W2:Y:S02]  /*0040*/  LDC.64 R4, c[0x0][0x380] ;  /* 0x0000e000ff047b82 */ /* 0x000ea40000000a00 */
[----:B--2---:R-:W-:Y:S01]  /*0050*/  STG.E desc[UR4][R4.64], R3 ;  /* 0x0000000304007986 */ /* 0x004fe2000c101904 */
[----:B------:R-:W-:Y:S05]  /*0060*/  EXIT ;  /* 0x000000000000794d */ /* 0x000fea0003800000 */
.L_x_0:
[----:B------:R-:W-:-:S00]  /*0070*/  BRA `(.L_x_0) ;  /* 0xfffffffc00fc7947 */ /* 0x000fc0000383ffff */
[----:B------:R-:W-:-:S00]  /*0080*/  NOP ;  /* 0x0000000000007918 */ /* 0x000fc00000000000 */
[----:B------:R-:W-:-:S00]  /*0090*/  NOP ;  /* 0x0000000000007918 */ /* 0x000fc00000000000 */
[----:B------:R-:W-:-:S00]  /*00a0*/  NOP ;  /* 0x0000000000007918 */ /* 0x000fc00000000000 */
[----:B------:R-:W-:-:S00]  /*00b0*/  NOP ;  /* 0x0000000000007918 */ /* 0x000fc00000000000 */
[----:B------:R-:W-:-:S00]  /*00c0*/  NOP ;  /* 0x0000000000007918 */ /* 0x000fc00000000000 */
[----:B------:R-:W-:-:S00]  /*00d0*/  NOP ;  /* 0x0000000000007918 */ /* 0x000fc00000000000 */
[----:B------:R-:W-:-:S00]  /*00e0*/  NOP ;  /* 0x0000000000007918 */ /* 0x000fc00000000000 */
[----:B------:R-:W-:-:S00]  /*00f0*/  NOP ;  /* 0x0000000000007918 */ /* 0x000fc00000000000 */
.L_x_3:


//--------------------- .text._Z10dataKernelPiiS_Pb --------------------------
	.section	.text._Z10dataKernelPiiS_Pb,"ax",@progbits
	.align	128
        .global         _Z10dataKernelPiiS_Pb
        .type           _Z10dataKernelPiiS_Pb,@function
        .size           _Z10dataKernelPiiS_Pb,(.L_x_4 - _Z10dataKernelPiiS_Pb)
        .other          _Z10dataKernelPiiS_Pb,@"STO_CUDA_ENTRY STV_DEFAULT"
_Z10dataKernelPiiS_Pb:
.text._Z10dataKernelPiiS_Pb:
[----:B------:R-:W-:Y:S01]  /*0000*/  LDC R1, c[0x0][0x37c] ;  /* 0x0000df00ff017b82 */ /* 0x000fe20000000800 */
[----:B------:R-:W0:Y:S07]  /*0010*/  S2R R9, SR_TID.X ;  /* 0x0000000000097919 */ /* 0x000e2e0000002100 */
[----:B------:R-:W0:Y:S01]  /*0020*/  S2UR UR6, SR_CTAID.X ;  /* 0x00000000000679c3 */ /* 0x000e220000002500 */
[----:B------:R-:W1:Y:S07]  /*0030*/  LDCU UR4, c[0x0][0x388] ;  /* 0x00007100ff0477ac */ /* 0x000e6e0008000800 */
[----:B------:R-:W0:Y:S02]  /*0040*/  LDC R0, c[0x0][0x360] ;  /* 0x0000d800ff007b82 */ /* 0x000e240000000800 */
[----:B0-----:R-:W-:-:S05]  /*0050*/  IMAD R7, R0, UR6, R9 ;  /* 0x0000000600077c24 */ /* 0x001fca000f8e0209 */
[----:B-1----:R-:W-:-:S13]  /*0060*/  ISETP.GE.AND P0, PT, R7, UR4, PT ;  /* 0x0000000407007c0c */ /* 0x002fda000bf06270 */
[----:B------:R-:W-:Y:S05]  /*0070*/  @P0 EXIT ;  /* 0x000000000000094d */ /* 0x000fea0003800000 */
[----:B------:R-:W0:Y:S01]  /*0080*/  LDC.64 R2, c[0x0][0x390] ;  /* 0x0000e400ff027b82 */ /* 0x000e220000000a00 */
[----:B------:R-:W1:Y:S01]  /*0090*/  LDCU.64 UR4, c[0x0][0x358] ;  /* 0x00006b00ff0477ac */ /* 0x000e620008000a00 */
[----:B------:R-:W-:-:S06]  /*00a0*/  IADD3 R9, PT, PT, R9, UR6, RZ ;  /* 0x0000000609097c10 */ /* 0x000fcc000fffe0ff */
[----:B------:R-:W2:Y:S01]  /*00b0*/  LDC.64 R4, c[0x0][0x380] ;  /* 0x0000e000ff047b82 */ /* 0x000ea20000000a00 */
[----:B0-----:R-:W-:-:S05]  /*00c0*/  IMAD.WIDE R2, R7, 0x4, R2 ;  /* 0x0000000407027825 */ /* 0x001fca00078e0202 */
[----:B-1----:R0:W-:Y:S01]  /*00d0*/  STG.E desc[UR4][R2.64], R9 ;  /* 0x0000000902007986 */ /* 0x0021e2000c101904 */
[----:B--2---:R-:W-:Y:S02]  /*00e0*/  IMAD.WIDE R4, R7, 0x4, R4 ;  /* 0x0000000407047825 */ /* 0x004fe400078e0204 */
[----:B------:R-:W1:Y:S03]  /*00f0*/  LDC.64 R6, c[0x0][0x398] ;  /* 0x0000e600ff067b82 */ /* 0x000e660000000a00 */
[----:B------:R0:W-:Y:S02]  /*0100*/  STG.E desc[UR4][R4.64], R9 ;  /* 0x0000000904007986 */ /* 0x0001e4000c101904 */
.L_x_1:
[----:B0-----:R-:W0:Y:S01]  /*0110*/  I2F.F64 R2, R9 ;  /* 0x0000000900027312 */ /* 0x001e220000201c00 */
[C---:B------:R-:W-:Y:S01]  /*0120*/  ISETP.GE.AND P0, PT, R9.reuse, 0x3e8, PT ;  /* 0x000003e80900780c */ /* 0x040fe20003f06270 */
[----:B------:R-:W-:Y:S01]  /*0130*/  UMOV UR6, 0x9999999a ;  /* 0x9999999a00067882 */ /* 0x000fe20000000000 */
[----:B------:R-:W-:Y:S01]  /*0140*/  UMOV UR7, 0x3fc99999 ;  /* 0x3fc9999900077882 */ /* 0x000fe20000000000 */
[----:B------:R-:W-:Y:S01]  /*0150*/  IADD3 R11, PT, PT, R9, -0x64, RZ ;  /* 0xffffff9c090b7810 */ /* 0x000fe20007ffe0ff */
[----:B0-----:R-:W-:-:S09]  /*0160*/  DADD R2, R2, UR6 ;  /* 0x0000000602027e29 */ /* 0x001fd20008000000 */
[----:B------:R-:W0:Y:S02]  /*0170*/  @!P0 F2I.F64.TRUNC R11, R2 ;  /* 0x00000002000b8311 */ /* 0x000e24000030d100 */
[----:B0-----:R2:W-:Y:S04]  /*0180*/  STG.E desc[UR4][R4.64], R11 ;  /* 0x0000000b04007986 */ /* 0x0015e8000c101904 */
[----:B-1----:R-:W3:Y:S01]  /*0190*/  LDG.E.U8 R0, desc[UR4][R6.64] ;  /* 0x0000000406007981 */ /* 0x002ee2000c1e1100 */
[----:B------:R-:W-:Y:S02]  /*01a0*/  MOV R9, R11 ;  /* 0x0000000b00097202 */ /* 0x000fe40000000f00 */
[----:B---3--:R-:W-:-:S13]  /*01b0*/  ISETP.NE.AND P0, PT, R0, 0x1, PT ;  /* 0x000000010000780c */ /* 0x008fda0003f05270 */
[----:B--2---:R-:W-:Y:S05]  /*01c0*/  @P0 BRA `(.L_x_1) ;  /* 0xfffffffc00d00947 */ /* 0x004fea000383ffff */
[----:B------:R-:W-:Y:S06]  /*01d0*/  BAR.SYNC.DEFER_BLOCKING 0x0 ;  /* 0x0000000000007b1d */ /* 0x000fec0000010000 */
[----:B------:R-:W-:Y:S05]  /*01e0*/  BPT.TRAP 0x1 ;  /* 0x000000040000795c */ /* 0x000fea0000300000 */
.L_x_2:
        /* <DEDUP_REMOVED lines=9> */
.L_x_4:


//--------------------- .nv.shared.reserved.0     --------------------------
	.section	.nv.shared.reserved.0,"aw",@nobits
	.weak		__nv_reservedSMEM_offset_0_alias
	.size		__nv_reservedSMEM_offset_0_alias, 0, 64
	.other		__nv_reservedSMEM_offset_0_alias,@"STO_CUDA_RESERVED_SHARED STV_DEFAULT"
__nv_reservedSMEM_offset_0_alias:
	.zero		0
	.zero		64


//--------------------- .nv.global                --------------------------
	.section	.nv.global,"aw",@nobits
	.align	8
.nv.global:
	.type		stop_kernel,@object
	.size		stop_kernel,(.L_0 - stop_kernel)
stop_kernel:
	.zero		8
.L_0:


//--------------------- .nv.constant0._Z13monitorKernelPiS_ --------------------------
	.section	.nv.constant0._Z13monitorKernelPiS_,"a",@progbits
	.sectionflags	@""
	.align	4
.nv.constant0._Z13monitorKernelPiS_:
	.zero		912


//--------------------- .nv.constant0._Z10dataKernelPiiS_Pb --------------------------
	.section	.nv.constant0._Z10dataKernelPiiS_Pb,"a",@progbits
	.sectionflags	@""
	.align	4
.nv.constant0._Z10dataKernelPiiS_Pb:
	.zero		928


//--------------------- SYMBOLS --------------------------

	.type		.nv.reservedSmem.offset0,@object
	.size		.nv.reservedSmem.offset0,0x4
